//
// Generated by NVIDIA NVVM Compiler
//
// Compiler Build ID: CL-36424714
// Cuda compilation tools, release 13.0, V13.0.88
// Based on NVVM 20.0.0
//

.version 9.0
.target sm_100
.address_size 64

	// .globl	_Z13convolution1DPiS_S_ii

.visible .entry _Z13convolution1DPiS_S_ii(
	.param .u64 .ptr .align 1 _Z13convolution1DPiS_S_ii_param_0,
	.param .u64 .ptr .align 1 _Z13convolution1DPiS_S_ii_param_1,
	.param .u64 .ptr .align 1 _Z13convolution1DPiS_S_ii_param_2,
	.param .u32 _Z13convolution1DPiS_S_ii_param_3,
	.param .u32 _Z13convolution1DPiS_S_ii_param_4
)
{
	.reg .pred 	%p<55>;
	.reg .b32 	%r<136>;
	.reg .b64 	%rd<47>;

	ld.param.u64 	%rd7, [_Z13convolution1DPiS_S_ii_param_0];
	ld.param.u64 	%rd8, [_Z13convolution1DPiS_S_ii_param_1];
	ld.param.u64 	%rd6, [_Z13convolution1DPiS_S_ii_param_2];
	ld.param.u32 	%r65, [_Z13convolution1DPiS_S_ii_param_3];
	ld.param.u32 	%r66, [_Z13convolution1DPiS_S_ii_param_4];
	cvta.to.global.u64 	%rd1, %rd8;
	cvta.to.global.u64 	%rd2, %rd7;
	mov.u32 	%r68, %ctaid.x;
	mov.u32 	%r69, %ntid.x;
	mov.u32 	%r70, %tid.x;
	mad.lo.s32 	%r1, %r68, %r69, %r70;
	shr.u32 	%r71, %r66, 31;
	add.s32 	%r72, %r66, %r71;
	shr.s32 	%r73, %r72, 1;
	sub.s32 	%r2, %r1, %r73;
	setp.lt.s32 	%p1, %r66, 1;
	mov.b32 	%r112, 0;
	@%p1 bra 	$L__BB0_41;
	and.b32  	%r3, %r66, 7;
	setp.lt.u32 	%p2, %r66, 8;
	mov.b32 	%r128, 0;
	mov.u32 	%r112, %r128;
	@%p2 bra 	$L__BB0_20;
	and.b32  	%r128, %r66, 2147483640;
	mov.b32 	%r110, 0;
	mov.u32 	%r112, %r110;
$L__BB0_3:
	.pragma "nounroll";
	add.s32 	%r7, %r2, %r110;
	setp.lt.s32 	%p3, %r7, 0;
	setp.ge.s32 	%p4, %r7, %r65;
	mul.wide.u32 	%rd9, %r110, 4;
	add.s64 	%rd3, %rd1, %rd9;
	or.pred  	%p5, %p3, %p4;
	@%p5 bra 	$L__BB0_5;
	mul.wide.u32 	%rd10, %r7, 4;
	add.s64 	%rd11, %rd2, %rd10;
	ld.global.u32 	%r77, [%rd11];
	ld.global.u32 	%r78, [%rd3];
	mad.lo.s32 	%r112, %r78, %r77, %r112;
$L__BB0_5:
	add.s32 	%r10, %r7, 1;
	setp.lt.s32 	%p6, %r10, 0;
	setp.ge.s32 	%p7, %r10, %r65;
	or.pred  	%p8, %p6, %p7;
	@%p8 bra 	$L__BB0_7;
	mul.wide.u32 	%rd12, %r10, 4;
	add.s64 	%rd13, %rd2, %rd12;
	ld.global.u32 	%r79, [%rd13];
	ld.global.u32 	%r80, [%rd3+4];
	mad.lo.s32 	%r112, %r80, %r79, %r112;
$L__BB0_7:
	add.s32 	%r13, %r7, 2;
	setp.lt.s32 	%p9, %r13, 0;
	setp.ge.s32 	%p10, %r13, %r65;
	or.pred  	%p11, %p9, %p10;
	@%p11 bra 	$L__BB0_9;
	mul.wide.u32 	%rd14, %r13, 4;
	add.s64 	%rd15, %rd2, %rd14;
	ld.global.u32 	%r81, [%rd15];
	ld.global.u32 	%r82, [%rd3+8];
	mad.lo.s32 	%r112, %r82, %r81, %r112;
$L__BB0_9:
	add.s32 	%r16, %r7, 3;
	setp.lt.s32 	%p12, %r16, 0;
	setp.ge.s32 	%p13, %r16, %r65;
	or.pred  	%p14, %p12, %p13;
	@%p14 bra 	$L__BB0_11;
	mul.wide.u32 	%rd16, %r16, 4;
	add.s64 	%rd17, %rd2, %rd16;
	ld.global.u32 	%r83, [%rd17];
	ld.global.u32 	%r84, [%rd3+12];
	mad.lo.s32 	%r112, %r84, %r83, %r112;
$L__BB0_11:
	add.s32 	%r19, %r7, 4;
	setp.lt.s32 	%p15, %r19, 0;
	setp.ge.s32 	%p16, %r19, %r65;
	or.pred  	%p17, %p15, %p16;
	@%p17 bra 	$L__BB0_13;
	mul.wide.u32 	%rd18, %r19, 4;
	add.s64 	%rd19, %rd2, %rd18;
	ld.global.u32 	%r85, [%rd19];
	ld.global.u32 	%r86, [%rd3+16];
	mad.lo.s32 	%r112, %r86, %r85, %r112;
$L__BB0_13:
	add.s32 	%r22, %r7, 5;
	setp.lt.s32 	%p18, %r22, 0;
	setp.ge.s32 	%p19, %r22, %r65;
	or.pred  	%p20, %p18, %p19;
	@%p20 bra 	$L__BB0_15;
	mul.wide.u32 	%rd20, %r22, 4;
	add.s64 	%rd21, %rd2, %rd20;
	ld.global.u32 	%r87, [%rd21];
	ld.global.u32 	%r88, [%rd3+20];
	mad.lo.s32 	%r112, %r88, %r87, %r112;
$L__BB0_15:
	add.s32 	%r25, %r7, 6;
	setp.lt.s32 	%p21, %r25, 0;
	setp.ge.s32 	%p22, %r25, %r65;
	or.pred  	%p23, %p21, %p22;
	@%p23 bra 	$L__BB0_17;
	mul.wide.u32 	%rd22, %r25, 4;
	add.s64 	%rd23, %rd2, %rd22;
	ld.global.u32 	%r89, [%rd23];
	ld.global.u32 	%r90, [%rd3+24];
	mad.lo.s32 	%r112, %r90, %r89, %r112;
$L__BB0_17:
	add.s32 	%r28, %r7, 7;
	setp.lt.s32 	%p24, %r28, 0;
	setp.ge.s32 	%p25, %r28, %r65;
	or.pred  	%p26, %p24, %p25;
	@%p26 bra 	$L__BB0_19;
	mul.wide.u32 	%rd24, %r28, 4;
	add.s64 	%rd25, %rd2, %rd24;
	ld.global.u32 	%r91, [%rd25];
	ld.global.u32 	%r92, [%rd3+28];
	mad.lo.s32 	%r112, %r92, %r91, %r112;
$L__BB0_19:
	add.s32 	%r110, %r110, 8;
	setp.ne.s32 	%p27, %r110, %r128;
	@%p27 bra 	$L__BB0_3;
$L__BB0_20:
	setp.eq.s32 	%p28, %r3, 0;
	@%p28 bra 	$L__BB0_41;
	and.b32  	%r35, %r66, 3;
	setp.lt.u32 	%p29, %r3, 4;
	@%p29 bra 	$L__BB0_31;
	add.s32 	%r36, %r2, %r128;
	setp.lt.s32 	%p30, %r36, 0;
	setp.ge.s32 	%p31, %r36, %r65;
	mul.wide.u32 	%rd26, %r128, 4;
	add.s64 	%rd4, %rd1, %rd26;
	or.pred  	%p32, %p30, %p31;
	@%p32 bra 	$L__BB0_24;
	mul.wide.u32 	%rd27, %r36, 4;
	add.s64 	%rd28, %rd2, %rd27;
	ld.global.u32 	%r94, [%rd28];
	ld.global.u32 	%r95, [%rd4];
	mad.lo.s32 	%r112, %r95, %r94, %r112;
$L__BB0_24:
	add.s32 	%r39, %r36, 1;
	setp.lt.s32 	%p33, %r39, 0;
	setp.ge.s32 	%p34, %r39, %r65;
	or.pred  	%p35, %p33, %p34;
	@%p35 bra 	$L__BB0_26;
	mul.wide.u32 	%rd29, %r39, 4;
	add.s64 	%rd30, %rd2, %rd29;
	ld.global.u32 	%r96, [%rd30];
	ld.global.u32 	%r97, [%rd4+4];
	mad.lo.s32 	%r112, %r97, %r96, %r112;
$L__BB0_26:
	add.s32 	%r42, %r36, 2;
	setp.lt.s32 	%p36, %r42, 0;
	setp.ge.s32 	%p37, %r42, %r65;
	or.pred  	%p38, %p36, %p37;
	@%p38 bra 	$L__BB0_28;
	mul.wide.u32 	%rd31, %r42, 4;
	add.s64 	%rd32, %rd2, %rd31;
	ld.global.u32 	%r98, [%rd32];
	ld.global.u32 	%r99, [%rd4+8];
	mad.lo.s32 	%r112, %r99, %r98, %r112;
$L__BB0_28:
	add.s32 	%r45, %r36, 3;
	setp.lt.s32 	%p39, %r45, 0;
	setp.ge.s32 	%p40, %r45, %r65;
	or.pred  	%p41, %p39, %p40;
	@%p41 bra 	$L__BB0_30;
	mul.wide.u32 	%rd33, %r45, 4;
	add.s64 	%rd34, %rd2, %rd33;
	ld.global.u32 	%r100, [%rd34];
	ld.global.u32 	%r101, [%rd4+12];
	mad.lo.s32 	%r112, %r101, %r100, %r112;
$L__BB0_30:
	add.s32 	%r128, %r128, 4;
$L__BB0_31:
	setp.eq.s32 	%p42, %r35, 0;
	@%p42 bra 	$L__BB0_41;
	setp.eq.s32 	%p43, %r35, 1;
	@%p43 bra 	$L__BB0_38;
	add.s32 	%r52, %r2, %r128;
	setp.lt.s32 	%p44, %r52, 0;
	setp.ge.s32 	%p45, %r52, %r65;
	mul.wide.u32 	%rd35, %r128, 4;
	add.s64 	%rd5, %rd1, %rd35;
	or.pred  	%p46, %p44, %p45;
	@%p46 bra 	$L__BB0_35;
	mul.wide.u32 	%rd36, %r52, 4;
	add.s64 	%rd37, %rd2, %rd36;
	ld.global.u32 	%r103, [%rd37];
	ld.global.u32 	%r104, [%rd5];
	mad.lo.s32 	%r112, %r104, %r103, %r112;
$L__BB0_35:
	add.s32 	%r55, %r52, 1;
	setp.lt.s32 	%p47, %r55, 0;
	setp.ge.s32 	%p48, %r55, %r65;
	or.pred  	%p49, %p47, %p48;
	@%p49 bra 	$L__BB0_37;
	mul.wide.u32 	%rd38, %r55, 4;
	add.s64 	%rd39, %rd2, %rd38;
	ld.global.u32 	%r105, [%rd39];
	ld.global.u32 	%r106, [%rd5+4];
	mad.lo.s32 	%r112, %r106, %r105, %r112;
$L__BB0_37:
	add.s32 	%r128, %r128, 2;
$L__BB0_38:
	and.b32  	%r107, %r66, 1;
	setp.eq.b32 	%p50, %r107, 1;
	not.pred 	%p51, %p50;
	@%p51 bra 	$L__BB0_41;
	add.s32 	%r62, %r2, %r128;
	setp.lt.s32 	%p52, %r62, 0;
	setp.ge.s32 	%p53, %r62, %r65;
	or.pred  	%p54, %p52, %p53;
	@%p54 bra 	$L__BB0_41;
	mul.wide.u32 	%rd40, %r62, 4;
	add.s64 	%rd41, %rd2, %rd40;
	ld.global.u32 	%r108, [%rd41];
	mul.wide.u32 	%rd42, %r128, 4;
	add.s64 	%rd43, %rd1, %rd42;
	ld.global.u32 	%r109, [%rd43];
	mad.lo.s32 	%r112, %r109, %r108, %r112;
$L__BB0_41:
	cvta.to.global.u64 	%rd44, %rd6;
	mul.wide.s32 	%rd45, %r1, 4;
	add.s64 	%rd46, %rd44, %rd45;
	st.global.u32 	[%rd46], %r112;
	ret;

}


// ===== COMPILED SASS (sm_100) =====

	.target	sm_100

	.elftype	@"ET_EXEC"


//--------------------- .note.nv.tkinfo           --------------------------
	.section	.note.nv.tkinfo,"",@"SHT_NOTE"
	.sectionflags	@"SHF_NOTE_NV_TKINFO"
	.tkinfo
        /*0018*/ 	.word	0x00000002
        /*0030*/ 	.string	""
        /*0030*/ 	.string	"ptxas"
        /*0030*/ 	.string	"Cuda compilation tools, release 13.0, V13.0.88"
        /*0030*/ 	.string	"Build cuda_13.0.r13.0/compiler.36424714_0"
        /*0030*/ 	.string	"-arch sm_100 -m 64 "



//--------------------- .note.nv.cuinfo           --------------------------
	.section	.note.nv.cuinfo,"",@"SHT_NOTE"
	.sectionflags	@"SHF_NOTE_NV_CUINFO"
        /*0018*/ 	.short	0x0002
        /*001a*/ 	.short	0x0064
        /*001c*/ 	.short	0x0082
	.zero		2


//--------------------- .nv.info                  --------------------------
	.section	.nv.info,"",@"SHT_CUDA_INFO"
	.align	4


	//----- nvinfo : EIATTR_REGCOUNT
	.align		4
        /*0000*/ 	.byte	0x04, 0x2f
        /*0002*/ 	.short	(.L_1 - .L_0)
	.align		4
.L_0:
        /*0004*/ 	.word	index@(_Z13convolution1DPiS_S_ii)
        /*0008*/ 	.word	0x00000020


	//----- nvinfo : EIATTR_FRAME_SIZE
	.align		4
.L_1:
        /*000c*/ 	.byte	0x04, 0x11
        /*000e*/ 	.short	(.L_3 - .L_2)
	.align		4
.L_2:
        /*0010*/ 	.word	index@(_Z13convolution1DPiS_S_ii)
        /*0014*/ 	.word	0x00000000


	//----- nvinfo : EIATTR_MIN_STACK_SIZE
	.align		4
.L_3:
        /*0018*/ 	.byte	0x04, 0x12
        /*001a*/ 	.short	(.L_5 - .L_4)
	.align		4
.L_4:
        /*001c*/ 	.word	index@(_Z13convolution1DPiS_S_ii)
        /*0020*/ 	.word	0x00000000
.L_5:


//--------------------- .nv.compat                --------------------------
	.section	.nv.compat,"",@"SHT_CUDA_COMPAT_INFO"
	.align	4
        /*0000*/ 	.byte	0x02, 0x09, 0x00, 0x00, 0x02, 0x02, 0x01, 0x00, 0x02, 0x05, 0x05, 0x00, 0x03, 0x07, 0x01, 0x01
        /*0010*/ 	.byte	0x02, 0x03, 0x00, 0x00, 0x02, 0x06, 0x01, 0x00, 0x04, 0x0b, 0x08, 0x00, 0x09, 0x00, 0x00, 0x00
        /*0020*/ 	.byte	0x00, 0x00, 0x00, 0x00


//--------------------- .nv.info._Z13convolution1DPiS_S_ii --------------------------
	.section	.nv.info._Z13convolution1DPiS_S_ii,"",@"SHT_CUDA_INFO"
	.sectionflags	@""
	.align	4


	//----- nvinfo : EIATTR_CUDA_API_VERSION
	.align		4
        /*0000*/ 	.byte	0x04, 0x37
        /*0002*/ 	.short	(.L_7 - .L_6)
.L_6:
        /*0004*/ 	.word	0x00000082


	//----- nvinfo : EIATTR_KPARAM_INFO
	.align		4
.L_7:
        /*0008*/ 	.byte	0x04, 0x17
        /*000a*/ 	.short	(.L_9 - .L_8)
.L_8:
        /*000c*/ 	.word	0x00000000
        /*0010*/ 	.short	0x0004
        /*0012*/ 	.short	0x001c
        /*0014*/ 	.byte	0x00, 0xf0, 0x11, 0x00


	//----- nvinfo : EIATTR_KPARAM_INFO
	.align		4
.L_9:
        /*0018*/ 	.byte	0x04, 0x17
        /*001a*/ 	.short	(.L_11 - .L_10)
.L_10:
        /*001c*/ 	.word	0x00000000
        /*0020*/ 	.short	0x0003
        /*0022*/ 	.short	0x0018
        /*0024*/ 	.byte	0x00, 0xf0, 0x11, 0x00


	//----- nvinfo : EIATTR_KPARAM_INFO
	.align		4
.L_11:
        /*0028*/ 	.byte	0x04, 0x17
        /*002a*/ 	.short	(.L_13 - .L_12)
.L_12:
        /*002c*/ 	.word	0x00000000
        /*0030*/ 	.short	0x0002
        /*0032*/ 	.short	0x0010
        /*0034*/ 	.byte	0x00, 0xf5, 0x21, 0x00


	//----- nvinfo : EIATTR_KPARAM_INFO
	.align		4
.L_13:
        /*0038*/ 	.byte	0x04, 0x17
        /*003a*/ 	.short	(.L_15 - .L_14)
.L_14:
        /*003c*/ 	.word	0x00000000
        /*0040*/ 	.short	0x0001
        /*0042*/ 	.short	0x0008
        /*0044*/ 	.byte	0x00, 0xf5, 0x21, 0x00


	//----- nvinfo : EIATTR_KPARAM_INFO
	.align		4
.L_15:
        /*0048*/ 	.byte	0x04, 0x17
        /*004a*/ 	.short	(.L_17 - .L_16)
.L_16:
        /*004c*/ 	.word	0x00000000
        /*0050*/ 	.short	0x0000
        /*0052*/ 	.short	0x0000
        /*0054*/ 	.byte	0x00, 0xf5, 0x21, 0x00


	//----- nvinfo : EIATTR_SPARSE_MMA_MASK
	.align		4
.L_17:
        /*0058*/ 	.byte	0x03, 0x50
        /*005a*/ 	.short	0x0000


	//----- nvinfo : EIATTR_MAXREG_COUNT
	.align		4
        /*005c*/ 	.byte	0x03, 0x1b
        /*005e*/ 	.short	0x00ff


	//----- nvinfo : EIATTR_MERCURY_ISA_VERSION
	.align		4
        /*0060*/ 	.byte	0x03, 0x5f
        /*0062*/ 	.short	0x0101


	//----- nvinfo : EIATTR_VRC_CTA_INIT_COUNT
	.align		4
        /*0064*/ 	.byte	0x02, 0x4a
	.zero		1
	.zero		1


	//----- nvinfo : EIATTR_EXIT_INSTR_OFFSETS
	.align		4
        /*0068*/ 	.byte	0x04, 0x1c
        /*006a*/ 	.short	(.L_19 - .L_18)


	//   ....[0]....
.L_18:
        /*006c*/ 	.word	0x00000b20


	//----- nvinfo : EIATTR_CRS_STACK_SIZE
	.align		4
.L_19:
        /*0070*/ 	.byte	0x04, 0x1e
        /*0072*/ 	.short	(.L_21 - .L_20)
.L_20:
        /*0074*/ 	.word	0x00000000


	//----- nvinfo : EIATTR_CBANK_PARAM_SIZE
	.align		4
.L_21:
        /*0078*/ 	.byte	0x03, 0x19
        /*007a*/ 	.short	0x0020


	//----- nvinfo : EIATTR_PARAM_CBANK
	.align		4
        /*007c*/ 	.byte	0x04, 0x0a
        /*007e*/ 	.short	(.L_23 - .L_22)
	.align		4
.L_22:
        /*0080*/ 	.word	index@(.nv.constant0._Z13convolution1DPiS_S_ii)
        /*0084*/ 	.short	0x0380
        /*0086*/ 	.short	0x0020


	//----- nvinfo : EIATTR_SW_WAR
	.align		4
.L_23:
        /*0088*/ 	.byte	0x04, 0x36
        /*008a*/ 	.short	(.L_25 - .L_24)
.L_24:
        /*008c*/ 	.word	0x00000008
.L_25:


//--------------------- .nv.callgraph             --------------------------
	.section	.nv.callgraph,"",@"SHT_CUDA_CALLGRAPH"
	.align	4
	.sectionentsize	8
	.align		4
        /*0000*/ 	.word	0x00000000
	.align		4
        /*0004*/ 	.word	0xffffffff
	.align		4
        /*0008*/ 	.word	0x00000000
	.align		4
        /*000c*/ 	.word	0xfffffffe
	.align		4
        /*0010*/ 	.word	0x00000000
	.align		4
        /*0014*/ 	.word	0xfffffffd
	.align		4
        /*0018*/ 	.word	0x00000000
	.align		4
        /*001c*/ 	.word	0xfffffffc


//--------------------- .text._Z13convolution1DPiS_S_ii --------------------------
	.section	.text._Z13convolution1DPiS_S_ii,"ax",@progbits
	.align	128
        .global         _Z13convolution1DPiS_S_ii
        .type           _Z13convolution1DPiS_S_ii,@function
        .size           _Z13convolution1DPiS_S_ii,(.L_x_7 - _Z13convolution1DPiS_S_ii)
        .other          _Z13convolution1DPiS_S_ii,@"STO_CUDA_ENTRY STV_DEFAULT"
_Z13convolution1DPiS_S_ii:
.text._Z13convolution1DPiS_S_ii:
[----:B------:R-:W-:Y:S01]  /*0000*/  LDC R1, c[0x0][0x37c] ;  /* 0x0000df00ff017b82 */ /* 0x000fe20000000800 */
[----:B------:R-:W0:Y:S01]  /*0010*/  S2R R3, SR_TID.X ;  /* 0x0000000000037919 */ /* 0x000e220000002100 */
[----:B------:R-:W1:Y:S06]  /*0020*/  LDCU UR5, c[0x0][0x39c] ;  /* 0x00007380ff0577ac */ /* 0x000e6c0008000800 */
[----:B------:R-:W0:Y:S01]  /*0030*/  S2UR UR4, SR_CTAID.X ;  /* 0x00000000000479c3 */ /* 0x000e220000002500 */
[----:B------:R-:W-:Y:S01]  /*0040*/  HFMA2 R0, -RZ, RZ, 0, 0 ;  /* 0x00000000ff007431 */ /* 0x000fe200000001ff */
[----:B------:R-:W2:Y:S06]  /*0050*/  LDCU.64 UR8, c[0x0][0x358] ;  /* 0x00006b00ff0877ac */ /* 0x000eac0008000a00 */
[----:B------:R-:W0:Y:S01]  /*0060*/  LDC R2, c[0x0][0x360] ;  /* 0x0000d800ff027b82 */ /* 0x000e220000000800 */
[----:B-1----:R-:W-:Y:S01]  /*0070*/  UISETP.GE.AND UP0, UPT, UR5, 0x1, UPT ;  /* 0x000000010500788c */ /* 0x002fe2000bf06270 */
[----:B0-----:R-:W-:-:S08]  /*0080*/  IMAD R2, R2, UR4, R3 ;  /* 0x0000000402027c24 */ /* 0x001fd0000f8e0203 */
[----:B--2---:R-:W-:Y:S05]  /*0090*/  BRA.U !UP0, `(.L_x_0) ;  /* 0x0000000908947547 */ /* 0x004fea000b800000 */
[----:B------:R-:W-:Y:S01]  /*00a0*/  UISETP.GE.U32.AND UP0, UPT, UR5, 0x8, UPT ;  /* 0x000000080500788c */ /* 0x000fe2000bf06070 */
[----:B------:R-:W-:Y:S01]  /*00b0*/  IMAD.MOV.U32 R3, RZ, RZ, RZ ;  /* 0x000000ffff037224 */ /* 0x000fe200078e00ff */
[----:B------:R-:W-:Y:S01]  /*00c0*/  ULEA.HI UR4, UR5, UR5, URZ, 0x1 ;  /* 0x0000000505047291 */ /* 0x000fe2000f8f08ff */
[----:B------:R-:W-:Y:S01]  /*00d0*/  MOV R0, RZ ;  /* 0x000000ff00007202 */ /* 0x000fe20000000f00 */
[----:B------:R-:W-:Y:S02]  /*00e0*/  ULOP3.LUT UR6, UR5, 0x7, URZ, 0xc0, !UPT ;  /* 0x0000000705067892 */ /* 0x000fe4000f8ec0ff */
[----:B------:R-:W-:Y:S02]  /*00f0*/  USHF.R.S32.HI UR4, URZ, 0x1, UR4 ;  /* 0x00000001ff047899 */ /* 0x000fe40008011404 */
[----:B------:R-:W-:-:S04]  /*0100*/  UISETP.NE.AND UP1, UPT, UR6, URZ, UPT ;  /* 0x000000ff0600728c */ /* 0x000fc8000bf25270 */
[----:B------:R-:W-:Y:S01]  /*0110*/  VIADD R4, R2, -UR4 ;  /* 0x8000000402047c36 */ /* 0x000fe20008000000 */
[----:B------:R-:W-:Y:S06]  /*0120*/  BRA.U !UP0, `(.L_x_1) ;  /* 0x0000000508287547 */ /* 0x000fec000b800000 */
[----:B------:R-:W-:Y:S01]  /*0130*/  ULOP3.LUT UR4, UR5, 0x7ffffff8, URZ, 0xc0, !UPT ;  /* 0x7ffffff805047892 */ /* 0x000fe2000f8ec0ff */
[----:B------:R-:W-:Y:S01]  /*0140*/  MOV R7, RZ ;  /* 0x000000ff00077202 */ /* 0x000fe20000000f00 */
[----:B------:R-:W-:Y:S01]  /*0150*/  IMAD.MOV.U32 R0, RZ, RZ, RZ ;  /* 0x000000ffff007224 */ /* 0x000fe200078e00ff */
[----:B------:R-:W0:Y:S03]  /*0160*/  LDCU UR7, c[0x0][0x398] ;  /* 0x00007300ff0777ac */ /* 0x000e260008000800 */
[----:B------:R-:W-:-:S07]  /*0170*/  MOV R3, UR4 ;  /* 0x0000000400037c02 */ /* 0x000fce0008000f00 */
.L_x_2:
[----:B------:R-:W-:Y:S01]  /*0180*/  IMAD.IADD R29, R4, 0x1, R7 ;  /* 0x00000001041d7824 */ /* 0x000fe200078e0207 */
[----:B------:R-:W1:Y:S04]  /*0190*/  LDC.64 R14, c[0x0][0x388] ;  /* 0x0000e200ff0e7b82 */ /* 0x000e680000000a00 */
[----:B0-----:R-:W-:-:S04]  /*01a0*/  ISETP.GE.AND P4, PT, R29, UR7, PT ;  /* 0x000000071d007c0c */ /* 0x001fc8000bf86270 */
[----:B------:R-:W-:-:S13]  /*01b0*/  ISETP.LT.OR P4, PT, R29, RZ, P4 ;  /* 0x000000ff1d00720c */ /* 0x000fda0002781670 */
[----:B------:R-:W0:Y:S01]  /*01c0*/  @!P4 LDC.64 R8, c[0x0][0x380] ;  /* 0x0000e000ff08cb82 */ /* 0x000e220000000a00 */
[----:B-1----:R-:W-:-:S05]  /*01d0*/  IMAD.WIDE.U32 R14, R7, 0x4, R14 ;  /* 0x00000004070e7825 */ /* 0x002fca00078e000e */
[----:B------:R-:W2:Y:S01]  /*01e0*/  @!P4 LDG.E R10, desc[UR8][R14.64] ;  /* 0x000000080e0ac981 */ /* 0x000ea2000c1e1900 */
[----:B0-----:R-:W-:-:S06]  /*01f0*/  @!P4 IMAD.WIDE.U32 R8, R29, 0x4, R8 ;  /* 0x000000041d08c825 */ /* 0x001fcc00078e0008 */
[----:B------:R-:W2:Y:S01]  /*0200*/  @!P4 LDG.E R9, desc[UR8][R8.64] ;  /* 0x000000080809c981 */ /* 0x000ea2000c1e1900 */
[----:B------:R-:W-:-:S04]  /*0210*/  IADD3 R19, PT, PT, R29, 0x1, RZ ;  /* 0x000000011d137810 */ /* 0x000fc80007ffe0ff */
[----:B------:R-:W-:Y:S01]  /*0220*/  ISETP.GE.AND P0, PT, R19, UR7, PT ;  /* 0x0000000713007c0c */ /* 0x000fe2000bf06270 */
[----:B------:R-:W-:-:S03]  /*0230*/  VIADD R24, R29, 0x2 ;  /* 0x000000021d187836 */ /* 0x000fc60000000000 */
[----:B------:R-:W-:Y:S02]  /*0240*/  ISETP.LT.OR P0, PT, R19, RZ, P0 ;  /* 0x000000ff1300720c */ /* 0x000fe40000701670 */
[C---:B------:R-:W-:Y:S02]  /*0250*/  IADD3 R25, PT, PT, R29.reuse, 0x3, RZ ;  /* 0x000000031d197810 */ /* 0x040fe40007ffe0ff */
[C---:B------:R-:W-:Y:S01]  /*0260*/  ISETP.GE.AND P3, PT, R24.reuse, UR7, PT ;  /* 0x0000000718007c0c */ /* 0x040fe2000bf66270 */
[----:B------:R-:W-:Y:S01]  /*0270*/  VIADD R5, R29, 0x4 ;  /* 0x000000041d057836 */ /* 0x000fe20000000000 */
[C---:B------:R-:W-:Y:S02]  /*0280*/  ISETP.GE.AND P2, PT, R25.reuse, UR7, PT ;  /* 0x0000000719007c0c */ /* 0x040fe4000bf46270 */
[----:B------:R-:W-:Y:S02]  /*0290*/  ISETP.LT.OR P3, PT, R24, RZ, P3 ;  /* 0x000000ff1800720c */ /* 0x000fe40001f61670 */
[----:B------:R-:W-:-:S02]  /*02a0*/  ISETP.LT.OR P2, PT, R25, RZ, P2 ;  /* 0x000000ff1900720c */ /* 0x000fc40001741670 */
[----:B------:R-:W-:Y:S01]  /*02b0*/  IADD3 R6, PT, PT, R29, 0x5, RZ ;  /* 0x000000051d067810 */ /* 0x000fe20007ffe0ff */
[----:B------:R-:W0:Y:S01]  /*02c0*/  @!P0 LDC.64 R22, c[0x0][0x380] ;  /* 0x0000e000ff168b82 */ /* 0x000e220000000a00 */
[----:B------:R-:W-:Y:S01]  /*02d0*/  ISETP.GE.AND P1, PT, R5, UR7, PT ;  /* 0x0000000705007c0c */ /* 0x000fe2000bf26270 */
[----:B------:R-:W-:Y:S01]  /*02e0*/  VIADD R27, R29, 0x6 ;  /* 0x000000061d1b7836 */ /* 0x000fe20000000000 */
[C---:B------:R-:W-:Y:S02]  /*02f0*/  ISETP.GE.AND P5, PT, R6.reuse, UR7, PT ;  /* 0x0000000706007c0c */ /* 0x040fe4000bfa6270 */
[----:B------:R-:W-:Y:S02]  /*0300*/  ISETP.LT.OR P1, PT, R5, RZ, P1 ;  /* 0x000000ff0500720c */ /* 0x000fe40000f21670 */
[----:B------:R-:W-:Y:S01]  /*0310*/  IADD3 R29, PT, PT, R29, 0x7, RZ ;  /* 0x000000071d1d7810 */ /* 0x000fe20007ffe0ff */
[----:B------:R-:W1:Y:S01]  /*0320*/  @!P3 LDC.64 R12, c[0x0][0x380] ;  /* 0x0000e000ff0cbb82 */ /* 0x000e620000000a00 */
[----:B------:R-:W-:-:S02]  /*0330*/  ISETP.LT.OR P5, PT, R6, RZ, P5 ;  /* 0x000000ff0600720c */ /* 0x000fc40002fa1670 */
[----:B------:R-:W-:-:S04]  /*0340*/  ISETP.GE.AND P6, PT, R29, UR7, PT ;  /* 0x000000071d007c0c */ /* 0x000fc8000bfc6270 */
[----:B------:R-:W-:-:S07]  /*0350*/  ISETP.LT.OR P6, PT, R29, RZ, P6 ;  /* 0x000000ff1d00720c */ /* 0x000fce00037c1670 */
[----:B------:R-:W3:Y:S01]  /*0360*/  @!P5 LDC.64 R16, c[0x0][0x380] ;  /* 0x0000e000ff10db82 */ /* 0x000ee20000000a00 */
[----:B0-----:R-:W-:-:S07]  /*0370*/  @!P0 IMAD.WIDE.U32 R22, R19, 0x4, R22 ;  /* 0x0000000413168825 */ /* 0x001fce00078e0016 */
[----:B------:R-:W0:Y:S01]  /*0380*/  @!P6 LDC.64 R20, c[0x0][0x380] ;  /* 0x0000e000ff14eb82 */ /* 0x000e220000000a00 */
[----:B------:R-:W4:Y:S01]  /*0390*/  @!P0 LDG.E R23, desc[UR8][R22.64] ;  /* 0x0000000816178981 */ /* 0x000f22000c1e1900 */
[----:B-1----:R-:W-:-:S03]  /*03a0*/  @!P3 IMAD.WIDE.U32 R12, R24, 0x4, R12 ;  /* 0x00000004180cb825 */ /* 0x002fc600078e000c */
[----:B------:R-:W4:Y:S04]  /*03b0*/  @!P0 LDG.E R24, desc[UR8][R14.64+0x4] ;  /* 0x000004080e188981 */ /* 0x000f28000c1e1900 */
[----:B------:R-:W5:Y:S04]  /*03c0*/  @!P3 LDG.E R13, desc[UR8][R12.64] ;  /* 0x000000080c0db981 */ /* 0x000f68000c1e1900 */
[----:B------:R-:W5:Y:S01]  /*03d0*/  @!P5 LDG.E R22, desc[UR8][R14.64+0x14] ;  /* 0x000014080e16d981 */ /* 0x000f62000c1e1900 */
[----:B---3--:R-:W-:-:S03]  /*03e0*/  @!P5 IMAD.WIDE.U32 R16, R6, 0x4, R16 ;  /* 0x000000040610d825 */ /* 0x008fc600078e0010 */
[----:B------:R-:W3:Y:S04]  /*03f0*/  @!P1 LDG.E R6, desc[UR8][R14.64+0x10] ;  /* 0x000010080e069981 */ /* 0x000ee8000c1e1900 */
[----:B------:R-:W3:Y:S01]  /*0400*/  @!P5 LDG.E R17, desc[UR8][R16.64] ;  /* 0x000000081011d981 */ /* 0x000ee2000c1e1900 */
[----:B0-----:R-:W-:-:S06]  /*0410*/  @!P6 IMAD.WIDE.U32 R20, R29, 0x4, R20 ;  /* 0x000000041d14e825 */ /* 0x001fcc00078e0014 */
[----:B------:R-:W3:Y:S01]  /*0420*/  @!P6 LDG.E R21, desc[UR8][R20.64] ;  /* 0x000000081415e981 */ /* 0x000ee2000c1e1900 */
[----:B--2---:R-:W-:Y:S01]  /*0430*/  @!P4 IMAD R0, R9, R10, R0 ;  /* 0x0000000a0900c224 */ /* 0x004fe200078e0200 */
[C---:B------:R-:W-:Y:S01]  /*0440*/  ISETP.GE.AND P4, PT, R27.reuse, UR7, PT ;  /* 0x000000071b007c0c */ /* 0x040fe2000bf86270 */
[----:B------:R-:W0:Y:S03]  /*0450*/  @!P2 LDC.64 R10, c[0x0][0x380] ;  /* 0x0000e000ff0aab82 */ /* 0x000e260000000a00 */
[----:B------:R-:W-:-:S05]  /*0460*/  ISETP.LT.OR P4, PT, R27, RZ, P4 ;  /* 0x000000ff1b00720c */ /* 0x000fca0002781670 */
[----:B------:R-:W1:Y:S08]  /*0470*/  @!P1 LDC.64 R8, c[0x0][0x380] ;  /* 0x0000e000ff089b82 */ /* 0x000e700000000a00 */
[----:B------:R-:W2:Y:S01]  /*0480*/  @!P4 LDC.64 R18, c[0x0][0x380] ;  /* 0x0000e000ff12cb82 */ /* 0x000ea20000000a00 */
[----:B------:R-:W3:Y:S01]  /*0490*/  @!P4 LDG.E R12, desc[UR8][R14.64+0x18] ;  /* 0x000018080e0cc981 */ /* 0x000ee2000c1e1900 */
[----:B0-----:R-:W-:-:S03]  /*04a0*/  @!P2 IMAD.WIDE.U32 R10, R25, 0x4, R10 ;  /* 0x00000004190aa825 */ /* 0x001fc600078e000a */
[----:B------:R-:W5:Y:S04]  /*04b0*/  @!P3 LDG.E R25, desc[UR8][R14.64+0x8] ;  /* 0x000008080e19b981 */ /* 0x000f68000c1e1900 */
[----:B------:R-:W3:Y:S01]  /*04c0*/  @!P2 LDG.E R11, desc[UR8][R10.64] ;  /* 0x000000080a0ba981 */ /* 0x000ee2000c1e1900 */
[----:B-1----:R-:W-:-:S03]  /*04d0*/  @!P1 IMAD.WIDE.U32 R8, R5, 0x4, R8 ;  /* 0x0000000405089825 */ /* 0x002fc600078e0008 */
[----:B------:R-:W3:Y:S04]  /*04e0*/  @!P2 LDG.E R5, desc[UR8][R14.64+0xc] ;  /* 0x00000c080e05a981 */ /* 0x000ee8000c1e1900 */
[----:B------:R-:W3:Y:S01]  /*04f0*/  @!P1 LDG.E R9, desc[UR8][R8.64] ;  /* 0x0000000808099981 */ /* 0x000ee2000c1e1900 */
[----:B--2---:R-:W-:-:S03]  /*0500*/  @!P4 IMAD.WIDE.U32 R18, R27, 0x4, R18 ;  /* 0x000000041b12c825 */ /* 0x004fc600078e0012 */
[----:B------:R-:W2:Y:S04]  /*0510*/  @!P6 LDG.E R10, desc[UR8][R14.64+0x1c] ;  /* 0x00001c080e0ae981 */ /* 0x000ea8000c1e1900 */
[----:B------:R-:W2:Y:S01]  /*0520*/  @!P4 LDG.E R19, desc[UR8][R18.64] ;  /* 0x000000081213c981 */ /* 0x000ea2000c1e1900 */
[----:B------:R-:W-:Y:S01]  /*0530*/  IADD3 R7, PT, PT, R7, 0x8, RZ ;  /* 0x0000000807077810 */ /* 0x000fe20007ffe0ff */
[----:B----4-:R-:W-:-:S03]  /*0540*/  @!P0 IMAD R0, R23, R24, R0 ;  /* 0x0000001817008224 */ /* 0x010fc600078e0200 */
[----:B------:R-:W-:Y:S01]  /*0550*/  ISETP.NE.AND P0, PT, R7, R3, PT ;  /* 0x000000030700720c */ /* 0x000fe20003f05270 */
[----:B-----5:R-:W-:-:S04]  /*0560*/  @!P3 IMAD R0, R13, R25, R0 ;  /* 0x000000190d00b224 */ /* 0x020fc800078e0200 */
[----:B---3--:R-:W-:-:S04]  /*0570*/  @!P2 IMAD R0, R11, R5, R0 ;  /* 0x000000050b00a224 */ /* 0x008fc800078e0200 */
[----:B------:R-:W-:-:S04]  /*0580*/  @!P1 IMAD R0, R9, R6, R0 ;  /* 0x0000000609009224 */ /* 0x000fc800078e0200 */
[----:B------:R-:W-:-:S04]  /*0590*/  @!P5 IMAD R0, R17, R22, R0 ;  /* 0x000000161100d224 */ /* 0x000fc800078e0200 */
[----:B--2---:R-:W-:-:S04]  /*05a0*/  @!P4 IMAD R0, R19, R12, R0 ;  /* 0x0000000c1300c224 */ /* 0x004fc800078e0200 */
[----:B------:R-:W-:Y:S01]  /*05b0*/  @!P6 IMAD R0, R21, R10, R0 ;  /* 0x0000000a1500e224 */ /* 0x000fe200078e0200 */
[----:B------:R-:W-:Y:S06]  /*05c0*/  @P0 BRA `(.L_x_2) ;  /* 0xfffffff800ec0947 */ /* 0x000fec000383ffff */
.L_x_1:
[----:B------:R-:W-:Y:S05]  /*05d0*/  BRA.U !UP1, `(.L_x_0) ;  /* 0x0000000509447547 */ /* 0x000fea000b800000 */
[----:B------:R-:W0:Y:S01]  /*05e0*/  LDCU UR4, c[0x0][0x39c] ;  /* 0x00007380ff0477ac */ /* 0x000e220008000800 */
[----:B------:R-:W-:Y:S02]  /*05f0*/  UISETP.GE.U32.AND UP0, UPT, UR6, 0x4, UPT ;  /* 0x000000040600788c */ /* 0x000fe4000bf06070 */
[----:B0-----:R-:W-:-:S04]  /*0600*/  ULOP3.LUT UR5, UR4, 0x3, URZ, 0xc0, !UPT ;  /* 0x0000000304057892 */ /* 0x001fc8000f8ec0ff */
[----:B------:R-:W-:-:S03]  /*0610*/  UISETP.NE.AND UP1, UPT, UR5, URZ, UPT ;  /* 0x000000ff0500728c */ /* 0x000fc6000bf25270 */
[----:B------:R-:W-:Y:S08]  /*0620*/  BRA.U !UP0, `(.L_x_3) ;  /* 0x0000000108907547 */ /* 0x000ff0000b800000 */
[----:B------:R-:W0:Y:S01]  /*0630*/  LDCU UR6, c[0x0][0x398] ;  /* 0x00007300ff0677ac */ /* 0x000e220008000800 */
[----:B------:R-:W-:Y:S01]  /*0640*/  IMAD.IADD R17, R4, 0x1, R3 ;  /* 0x0000000104117824 */ /* 0x000fe200078e0203 */
[----:B------:R-:W1:Y:S03]  /*0650*/  LDC.64 R8, c[0x0][0x388] ;  /* 0x0000e200ff087b82 */ /* 0x000e660000000a00 */
[C---:B------:R-:W-:Y:S01]  /*0660*/  VIADD R5, R17.reuse, 0x3 ;  /* 0x0000000311057836 */ /* 0x040fe20000000000 */
[C---:B------:R-:W-:Y:S02]  /*0670*/  IADD3 R19, PT, PT, R17.reuse, 0x1, RZ ;  /* 0x0000000111137810 */ /* 0x040fe40007ffe0ff */
[C---:B------:R-:W-:Y:S02]  /*0680*/  IADD3 R21, PT, PT, R17.reuse, 0x2, RZ ;  /* 0x0000000211157810 */ /* 0x040fe40007ffe0ff */
[----:B0-----:R-:W-:-:S02]  /*0690*/  ISETP.GE.AND P0, PT, R17, UR6, PT ;  /* 0x0000000611007c0c */ /* 0x001fc4000bf06270 */
[----:B------:R-:W-:Y:S02]  /*06a0*/  ISETP.GE.AND P1, PT, R19, UR6, PT ;  /* 0x0000000613007c0c */ /* 0x000fe4000bf26270 */
[----:B------:R-:W-:Y:S02]  /*06b0*/  ISETP.LT.OR P0, PT, R17, RZ, P0 ;  /* 0x000000ff1100720c */ /* 0x000fe40000701670 */
[----:B------:R-:W-:Y:S02]  /*06c0*/  ISETP.GE.AND P2, PT, R21, UR6, PT ;  /* 0x0000000615007c0c */ /* 0x000fe4000bf46270 */
[----:B------:R-:W-:Y:S01]  /*06d0*/  ISETP.LT.OR P1, PT, R19, RZ, P1 ;  /* 0x000000ff1300720c */ /* 0x000fe20000f21670 */
[----:B-1----:R-:W-:Y:S01]  /*06e0*/  IMAD.WIDE.U32 R8, R3, 0x4, R8 ;  /* 0x0000000403087825 */ /* 0x002fe200078e0008 */
[----:B------:R-:W-:Y:S02]  /*06f0*/  ISETP.LT.OR P2, PT, R21, RZ, P2 ;  /* 0x000000ff1500720c */ /* 0x000fe40001741670 */
[----:B------:R-:W-:-:S04]  /*0700*/  ISETP.GE.AND P3, PT, R5, UR6, PT ;  /* 0x0000000605007c0c */ /* 0x000fc8000bf66270 */
[----:B------:R-:W-:Y:S01]  /*0710*/  ISETP.LT.OR P3, PT, R5, RZ, P3 ;  /* 0x000000ff0500720c */ /* 0x000fe20001f61670 */
[----:B------:R-:W0:Y:S01]  /*0720*/  @!P0 LDC.64 R14, c[0x0][0x380] ;  /* 0x0000e000ff0e8b82 */ /* 0x000e220000000a00 */
[----:B------:R-:W2:Y:S07]  /*0730*/  @!P0 LDG.E R16, desc[UR8][R8.64] ;  /* 0x0000000808108981 */ /* 0x000eae000c1e1900 */
[----:B------:R-:W1:Y:S04]  /*0740*/  @!P1 LDC.64 R12, c[0x0][0x380] ;  /* 0x0000e000ff0c9b82 */ /* 0x000e680000000a00 */
[----:B------:R-:W3:Y:S04]  /*0750*/  @!P3 LDG.E R18, desc[UR8][R8.64+0xc] ;  /* 0x00000c080812b981 */ /* 0x000ee8000c1e1900 */
[----:B------:R-:W4:Y:S08]  /*0760*/  @!P2 LDC.64 R10, c[0x0][0x380] ;  /* 0x0000e000ff0aab82 */ /* 0x000f300000000a00 */
[----:B------:R-:W5:Y:S01]  /*0770*/  @!P3 LDC.64 R6, c[0x0][0x380] ;  /* 0x0000e000ff06bb82 */ /* 0x000f620000000a00 */
[----:B0-----:R-:W-:-:S02]  /*0780*/  @!P0 IMAD.WIDE.U32 R14, R17, 0x4, R14 ;  /* 0x00000004110e8825 */ /* 0x001fc400078e000e */
[----:B------:R-:W3:Y:S04]  /*0790*/  @!P1 LDG.E R17, desc[UR8][R8.64+0x4] ;  /* 0x0000040808119981 */ /* 0x000ee8000c1e1900 */
[----:B------:R-:W2:Y:S01]  /*07a0*/  @!P0 LDG.E R15, desc[UR8][R14.64] ;  /* 0x000000080e0f8981 */ /* 0x000ea2000c1e1900 */
[----:B-1----:R-:W-:-:S06]  /*07b0*/  @!P1 IMAD.WIDE.U32 R12, R19, 0x4, R12 ;  /* 0x00000004130c9825 */ /* 0x002fcc00078e000c */
[----:B------:R-:W3:Y:S01]  /*07c0*/  @!P1 LDG.E R13, desc[UR8][R12.64] ;  /* 0x000000080c0d9981 */ /* 0x000ee2000c1e1900 */
[----:B----4-:R-:W-:-:S06]  /*07d0*/  @!P2 IMAD.WIDE.U32 R10, R21, 0x4, R10 ;  /* 0x00000004150aa825 */ /* 0x010fcc00078e000a */
[----:B------:R-:W4:Y:S01]  /*07e0*/  @!P2 LDG.E R11, desc[UR8][R10.64] ;  /* 0x000000080a0ba981 */ /* 0x000f22000c1e1900 */
[----:B-----5:R-:W-:-:S03]  /*07f0*/  @!P3 IMAD.WIDE.U32 R6, R5, 0x4, R6 ;  /* 0x000000040506b825 */ /* 0x020fc600078e0006 */
[----:B------:R-:W4:Y:S04]  /*0800*/  @!P2 LDG.E R5, desc[UR8][R8.64+0x8] ;  /* 0x000008080805a981 */ /* 0x000f28000c1e1900 */
[----:B------:R-:W5:Y:S01]  /*0810*/  @!P3 LDG.E R7, desc[UR8][R6.64] ;  /* 0x000000080607b981 */ /* 0x000f62000c1e1900 */
[----:B------:R-:W-:Y:S01]  /*0820*/  IADD3 R3, PT, PT, R3, 0x4, RZ ;  /* 0x0000000403037810 */ /* 0x000fe20007ffe0ff */
[----:B--2---:R-:W-:-:S04]  /*0830*/  @!P0 IMAD R0, R15, R16, R0 ;  /* 0x000000100f008224 */ /* 0x004fc800078e0200 */
[----:B---3--:R-:W-:-:S04]  /*0840*/  @!P1 IMAD R0, R13, R17, R0 ;  /* 0x000000110d009224 */ /* 0x008fc800078e0200 */
[----:B----4-:R-:W-:-:S04]  /*0850*/  @!P2 IMAD R0, R11, R5, R0 ;  /* 0x000000050b00a224 */ /* 0x010fc800078e0200 */
[----:B-----5:R-:W-:-:S07]  /*0860*/  @!P3 IMAD R0, R7, R18, R0 ;  /* 0x000000120700b224 */ /* 0x020fce00078e0200 */
.L_x_3:
[----:B------:R-:W-:Y:S05]  /*0870*/  BRA.U !UP1, `(.L_x_0) ;  /* 0x00000001099c7547 */ /* 0x000fea000b800000 */
[----:B------:R-:W-:Y:S02]  /*0880*/  UISETP.NE.AND UP0, UPT, UR5, 0x1, UPT ;  /* 0x000000010500788c */ /* 0x000fe4000bf05270 */
[----:B------:R-:W-:-:S04]  /*0890*/  ULOP3.LUT UR4, UR4, 0x1, URZ, 0xc0, !UPT ;  /* 0x0000000104047892 */ /* 0x000fc8000f8ec0ff */
[----:B------:R-:W-:-:S03]  /*08a0*/  UISETP.NE.U32.AND UP1, UPT, UR4, 0x1, UPT ;  /* 0x000000010400788c */ /* 0x000fc6000bf25070 */
[----:B------:R-:W-:Y:S08]  /*08b0*/  BRA.U !UP0, `(.L_x_4) ;  /* 0x0000000108507547 */ /* 0x000ff0000b800000 */
[----:B------:R-:W0:Y:S01]  /*08c0*/  LDCU UR4, c[0x0][0x398] ;  /* 0x00007300ff0477ac */ /* 0x000e220008000800 */
[----:B------:R-:W-:Y:S01]  /*08d0*/  IADD3 R5, PT, PT, R4, R3, RZ ;  /* 0x0000000304057210 */ /* 0x000fe20007ffe0ff */
[----:B------:R-:W1:Y:S04]  /*08e0*/  LDC.64 R6, c[0x0][0x388] ;  /* 0x0000e200ff067b82 */ /* 0x000e680000000a00 */
[C---:B------:R-:W-:Y:S01]  /*08f0*/  VIADD R15, R5.reuse, 0x1 ;  /* 0x00000001050f7836 */ /* 0x040fe20000000000 */
[----:B0-----:R-:W-:-:S04]  /*0900*/  ISETP.GE.AND P0, PT, R5, UR4, PT ;  /* 0x0000000405007c0c */ /* 0x001fc8000bf06270 */
[----:B------:R-:W-:Y:S02]  /*0910*/  ISETP.GE.AND P1, PT, R15, UR4, PT ;  /* 0x000000040f007c0c */ /* 0x000fe4000bf26270 */
[----:B------:R-:W-:Y:S02]  /*0920*/  ISETP.LT.OR P0, PT, R5, RZ, P0 ;  /* 0x000000ff0500720c */ /* 0x000fe40000701670 */
[----:B------:R-:W-:Y:S01]  /*0930*/  ISETP.LT.OR P1, PT, R15, RZ, P1 ;  /* 0x000000ff0f00720c */ /* 0x000fe20000f21670 */
[----:B-1----:R-:W-:-:S10]  /*0940*/  IMAD.WIDE.U32 R10, R3, 0x4, R6 ;  /* 0x00000004030a7825 */ /* 0x002fd400078e0006 */
[----:B------:R-:W0:Y:S08]  /*0950*/  @!P0 LDC.64 R8, c[0x0][0x380] ;  /* 0x0000e000ff088b82 */ /* 0x000e300000000a00 */
[----:B------:R-:W1:Y:S01]  /*0960*/  @!P1 LDC.64 R12, c[0x0][0x380] ;  /* 0x0000e000ff0c9b82 */ /* 0x000e620000000a00 */
[----:B0-----:R-:W-:Y:S02]  /*0970*/  @!P0 IMAD.WIDE.U32 R6, R5, 0x4, R8 ;  /* 0x0000000405068825 */ /* 0x001fe400078e0008 */
[----:B------:R-:W2:Y:S04]  /*0980*/  @!P0 LDG.E R5, desc[UR8][R10.64] ;  /* 0x000000080a058981 */ /* 0x000ea8000c1e1900 */
[----:B------:R-:W2:Y:S01]  /*0990*/  @!P0 LDG.E R7, desc[UR8][R6.64] ;  /* 0x0000000806078981 */ /* 0x000ea2000c1e1900 */
[----:B-1----:R-:W-:-:S03]  /*09a0*/  @!P1 IMAD.WIDE.U32 R8, R15, 0x4, R12 ;  /* 0x000000040f089825 */ /* 0x002fc600078e000c */
[----:B------:R-:W3:Y:S04]  /*09b0*/  @!P1 LDG.E R12, desc[UR8][R10.64+0x4] ;  /* 0x000004080a0c9981 */ /* 0x000ee8000c1e1900 */
[----:B------:R-:W3:Y:S01]  /*09c0*/  @!P1 LDG.E R9, desc[UR8][R8.64] ;  /* 0x0000000808099981 */ /* 0x000ee2000c1e1900 */
[----:B------:R-:W-:Y:S01]  /*09d0*/  IADD3 R3, PT, PT, R3, 0x2, RZ ;  /* 0x0000000203037810 */ /* 0x000fe20007ffe0ff */
[----:B--2---:R-:W-:-:S04]  /*09e0*/  @!P0 IMAD R0, R7, R5, R0 ;  /* 0x0000000507008224 */ /* 0x004fc800078e0200 */
[----:B---3--:R-:W-:-:S07]  /*09f0*/  @!P1 IMAD R0, R9, R12, R0 ;  /* 0x0000000c09009224 */ /* 0x008fce00078e0200 */
.L_x_4:
[----:B------:R-:W-:Y:S05]  /*0a00*/  BRA.U UP1, `(.L_x_0) ;  /* 0x0000000101387547 */ /* 0x000fea000b800000 */
[----:B------:R-:W0:Y:S01]  /*0a10*/  LDCU UR4, c[0x0][0x398] ;  /* 0x00007300ff0477ac */ /* 0x000e220008000800 */
[----:B------:R-:W-:Y:S01]  /*0a20*/  IADD3 R9, PT, PT, R4, R3, RZ ;  /* 0x0000000304097210 */ /* 0x000fe20007ffe0ff */
[----:B------:R-:W-:Y:S03]  /*0a30*/  BSSY.RECONVERGENT B0, `(.L_x_0) ;  /* 0x000000b000007945 */ /* 0x000fe60003800200 */
[----:B0-----:R-:W-:-:S04]  /*0a40*/  ISETP.GE.AND P0, PT, R9, UR4, PT ;  /* 0x0000000409007c0c */ /* 0x001fc8000bf06270 */
[----:B------:R-:W-:-:S13]  /*0a50*/  ISETP.LT.OR P0, PT, R9, RZ, P0 ;  /* 0x000000ff0900720c */ /* 0x000fda0000701670 */
[----:B------:R-:W-:Y:S05]  /*0a60*/  @P0 BRA `(.L_x_5) ;  /* 0x00000000001c0947 */ /* 0x000fea0003800000 */
[----:B------:R-:W0:Y:S08]  /*0a70*/  LDC.64 R4, c[0x0][0x380] ;  /* 0x0000e000ff047b82 */ /* 0x000e300000000a00 */
[----:B------:R-:W1:Y:S01]  /*0a80*/  LDC.64 R6, c[0x0][0x388] ;  /* 0x0000e200ff067b82 */ /* 0x000e620000000a00 */
[----:B0-----:R-:W-:-:S06]  /*0a90*/  IMAD.WIDE.U32 R4, R9, 0x4, R4 ;  /* 0x0000000409047825 */ /* 0x001fcc00078e0004 */
[----:B------:R-:W2:Y:S01]  /*0aa0*/  LDG.E R5, desc[UR8][R4.64] ;  /* 0x0000000804057981 */ /* 0x000ea2000c1e1900 */
[----:B-1----:R-:W-:-:S06]  /*0ab0*/  IMAD.WIDE.U32 R6, R3, 0x4, R6 ;  /* 0x0000000403067825 */ /* 0x002fcc00078e0006 */
[----:B------:R-:W2:Y:S02]  /*0ac0*/  LDG.E R6, desc[UR8][R6.64] ;  /* 0x0000000806067981 */ /* 0x000ea4000c1e1900 */
[----:B--2---:R-:W-:-:S07]  /*0ad0*/  IMAD R0, R5, R6, R0 ;  /* 0x0000000605007224 */ /* 0x004fce00078e0200 */
.L_x_5:
[----:B------:R-:W-:Y:S05]  /*0ae0*/  BSYNC.RECONVERGENT B0 ;  /* 0x0000000000007941 */ /* 0x000fea0003800200 */
.L_x_0:
[----:B------:R-:W0:Y:S02]  /*0af0*/  LDC.64 R4, c[0x0][0x390] ;  /* 0x0000e400ff047b82 */ /* 0x000e240000000a00 */
[----:B0-----:R-:W-:-:S05]  /*0b00*/  IMAD.WIDE R2, R2, 0x4, R4 ;  /* 0x0000000402027825 */ /* 0x001fca00078e0204 */
[----:B------:R-:W-:Y:S01]  /*0b10*/  STG.E desc[UR8][R2.64], R0 ;  /* 0x0000000002007986 */ /* 0x000fe2000c101908 */
[----:B------:R-:W-:Y:S05]  /*0b20*/  EXIT ;  /* 0x000000000000794d */ /* 0x000fea0003800000 */
.L_x_6:
[----:B------:R-:W-:-:S00]  /*0b30*/  BRA `(.L_x_6) ;  /* 0xfffffffc00fc7947 */ /* 0x000fc0000383ffff */
[----:B------:R-:W-:-:S00]  /*0b40*/  NOP ;  /* 0x0000000000007918 */ /* 0x000fc00000000000 */
        /* <DEDUP_REMOVED lines=11> */
.L_x_7:


//--------------------- .nv.shared.reserved.0     --------------------------
	.section	.nv.shared.reserved.0,"aw",@nobits
	.weak		__nv_reservedSMEM_offset_0_alias
	.size		__nv_reservedSMEM_offset_0_alias, 0, 64
	.other		__nv_reservedSMEM_offset_0_alias,@"STO_CUDA_RESERVED_SHARED STV_DEFAULT"
__nv_reservedSMEM_offset_0_alias:
	.zero		0
	.zero		64


//--------------------- .nv.constant0._Z13convolution1DPiS_S_ii --------------------------
	.section	.nv.constant0._Z13convolution1DPiS_S_ii,"a",@progbits
	.sectionflags	@""
	.align	4
.nv.constant0._Z13convolution1DPiS_S_ii:
	.zero		928


//--------------------- SYMBOLS --------------------------

	.type		.nv.reservedSmem.offset0,@object
	.size		.nv.reservedSmem.offset0,0x4
